	.headerflags	@"EF_CUDA_TEXMODE_UNIFIED EF_CUDA_64BIT_ADDRESS EF_CUDA_ACCELERATORS EF_CUDA_SM90 EF_CUDA_VIRTUAL_SM(EF_CUDA_SM90)"
	.elftype	@"ET_EXEC"


//--------------------- .nv.info                  --------------------------
	.section	.nv.info,"",@"SHT_CUDA_INFO"
	.align	4


	//----- nvinfo : EIATTR_REGCOUNT
	.align		4
        /*0000*/ 	.byte	0x04, 0x2f
        /*0002*/ 	.short	(.L_1 - .L_0)
	.align		4
.L_0:
        /*0004*/ 	.word	index@(triton_poi_fused_add_mean_sub_2)
        /*0008*/ 	.word	0x00000013


	//----- nvinfo : EIATTR_MIN_STACK_SIZE
	.align		4
.L_1:
        /*000c*/ 	.byte	0x04, 0x12
        /*000e*/ 	.short	(.L_3 - .L_2)
	.align		4
.L_2:
        /*0010*/ 	.word	index@(triton_poi_fused_add_mean_sub_2)
        /*0014*/ 	.word	0x00000000


	//----- nvinfo : EIATTR_FRAME_SIZE
	.align		4
.L_3:
        /*0018*/ 	.byte	0x04, 0x11
        /*001a*/ 	.short	(.L_5 - .L_4)
	.align		4
.L_4:
        /*001c*/ 	.word	index@(triton_poi_fused_add_mean_sub_2)
        /*0020*/ 	.word	0x00000000


	//----- nvinfo : EIATTR_MIN_STACK_SIZE
	.align		4
.L_5:
        /*0024*/ 	.byte	0x04, 0x12
        /*0026*/ 	.short	(.L_7 - .L_6)
	.align		4
.L_6:
        /*0028*/ 	.word	index@(triton_poi_fused_add_mean_sub_2)
        /*002c*/ 	.word	0x00000000
.L_7:


//--------------------- .nv.info.triton_poi_fused_add_mean_sub_2 --------------------------
	.section	.nv.info.triton_poi_fused_add_mean_sub_2,"",@"SHT_CUDA_INFO"
	.sectionflags	@""
	.align	4


	//----- nvinfo : EIATTR_CUDA_API_VERSION
	.align		4
        /*0000*/ 	.byte	0x04, 0x37
        /*0002*/ 	.short	(.L_9 - .L_8)
.L_8:
        /*0004*/ 	.word	0x0000007c


	//----- nvinfo : EIATTR_KPARAM_INFO
	.align		4
.L_9:
        /*0008*/ 	.byte	0x04, 0x17
        /*000a*/ 	.short	(.L_11 - .L_10)
.L_10:
        /*000c*/ 	.word	0x00000000
        /*0010*/ 	.short	0x0005
        /*0012*/ 	.short	0x0028
        /*0014*/ 	.byte	0x00, 0xf0, 0x11, 0x00


	//----- nvinfo : EIATTR_KPARAM_INFO
	.align		4
.L_11:
        /*0018*/ 	.byte	0x04, 0x17
        /*001a*/ 	.short	(.L_13 - .L_12)
.L_12:
        /*001c*/ 	.word	0x00000000
        /*0020*/ 	.short	0x0004
        /*0022*/ 	.short	0x0020
        /*0024*/ 	.byte	0x00, 0xf4, 0x21, 0x00


	//----- nvinfo : EIATTR_KPARAM_INFO
	.align		4
.L_13:
        /*0028*/ 	.byte	0x04, 0x17
        /*002a*/ 	.short	(.L_15 - .L_14)
.L_14:
        /*002c*/ 	.word	0x00000000
        /*0030*/ 	.short	0x0003
        /*0032*/ 	.short	0x0018
        /*0034*/ 	.byte	0x00, 0xf4, 0x21, 0x00


	//----- nvinfo : EIATTR_KPARAM_INFO
	.align		4
.L_15:
        /*0038*/ 	.byte	0x04, 0x17
        /*003a*/ 	.short	(.L_17 - .L_16)
.L_16:
        /*003c*/ 	.word	0x00000000
        /*0040*/ 	.short	0x0002
        /*0042*/ 	.short	0x0010
        /*0044*/ 	.byte	0x00, 0xf4, 0x21, 0x00


	//----- nvinfo : EIATTR_KPARAM_INFO
	.align		4
.L_17:
        /*0048*/ 	.byte	0x04, 0x17
        /*004a*/ 	.short	(.L_19 - .L_18)
.L_18:
        /*004c*/ 	.word	0x00000000
        /*0050*/ 	.short	0x0001
        /*0052*/ 	.short	0x0008
        /*0054*/ 	.byte	0x00, 0xf4, 0x21, 0x00


	//----- nvinfo : EIATTR_KPARAM_INFO
	.align		4
.L_19:
        /*0058*/ 	.byte	0x04, 0x17
        /*005a*/ 	.short	(.L_21 - .L_20)
.L_20:
        /*005c*/ 	.word	0x00000000
        /*0060*/ 	.short	0x0000
        /*0062*/ 	.short	0x0000
        /*0064*/ 	.byte	0x00, 0xf4, 0x21, 0x00


	//----- nvinfo : EIATTR_SPARSE_MMA_MASK
	.align		4
.L_21:
        /*0068*/ 	.byte	0x03, 0x50
        /*006a*/ 	.short	0x0000


	//----- nvinfo : EIATTR_MAXREG_COUNT
	.align		4
        /*006c*/ 	.byte	0x03, 0x1b
        /*006e*/ 	.short	0x00ff


	//----- nvinfo : EIATTR_EXIT_INSTR_OFFSETS
	.align		4
        /*0070*/ 	.byte	0x04, 0x1c
        /*0072*/ 	.short	(.L_23 - .L_22)


	//   ....[0]....
.L_22:
        /*0074*/ 	.word	0x00000270


	//   ....[1]....
        /*0078*/ 	.word	0x00000290


	//----- nvinfo : EIATTR_REQNTID
	.align		4
.L_23:
        /*007c*/ 	.byte	0x04, 0x10
        /*007e*/ 	.short	(.L_25 - .L_24)
.L_24:
        /*0080*/ 	.word	0x00000080
        /*0084*/ 	.word	0x00000001
        /*0088*/ 	.word	0x00000001


	//----- nvinfo : EIATTR_CBANK_PARAM_SIZE
	.align		4
.L_25:
        /*008c*/ 	.byte	0x03, 0x19
        /*008e*/ 	.short	0x002c


	//----- nvinfo : EIATTR_PARAM_CBANK
	.align		4
        /*0090*/ 	.byte	0x04, 0x0a
        /*0092*/ 	.short	(.L_27 - .L_26)
	.align		4
.L_26:
        /*0094*/ 	.word	index@(.nv.constant0.triton_poi_fused_add_mean_sub_2)
        /*0098*/ 	.short	0x0210
        /*009a*/ 	.short	0x002c


	//----- nvinfo : EIATTR_SW_WAR
	.align		4
.L_27:
        /*009c*/ 	.byte	0x04, 0x36
        /*009e*/ 	.short	(.L_29 - .L_28)
.L_28:
        /*00a0*/ 	.word	0x00000008
.L_29:


//--------------------- .nv.callgraph             --------------------------
	.section	.nv.callgraph,"",@"SHT_CUDA_CALLGRAPH"
	.align	4
	.sectionentsize	8
	.align		4
        /*0000*/ 	.word	0x00000000
	.align		4
        /*0004*/ 	.word	0xffffffff
	.align		4
        /*0008*/ 	.word	0x00000000
	.align		4
        /*000c*/ 	.word	0xfffffffe
	.align		4
        /*0010*/ 	.word	0x00000000
	.align		4
        /*0014*/ 	.word	0xfffffffd
	.align		4
        /*0018*/ 	.word	0x00000000
	.align		4
        /*001c*/ 	.word	0xfffffffc


//--------------------- .text.triton_poi_fused_add_mean_sub_2 --------------------------
	.section	.text.triton_poi_fused_add_mean_sub_2,"ax",@progbits
	.align	128
        .global         triton_poi_fused_add_mean_sub_2
        .type           triton_poi_fused_add_mean_sub_2,@function
        .size           triton_poi_fused_add_mean_sub_2,(.L_x_1 - triton_poi_fused_add_mean_sub_2)
        .other          triton_poi_fused_add_mean_sub_2,@"STO_CUDA_ENTRY STV_DEFAULT"
triton_poi_fused_add_mean_sub_2:
.text.triton_poi_fused_add_mean_sub_2:
[----:B------:R-:W0:Y:S01]  /*0000*/  LDC R1, c[0x0][0x28] ;  /* 0x00000a00ff017b82 */ /* 0x000e220000000800 */
[----:B------:R-:W1:Y:S07]  /*0010*/  S2R R0, SR_TID.X ;  /* 0x0000000000007919 */ /* 0x000e6e0000002100 */
[----:B------:R-:W2:Y:S01]  /*0020*/  LDC.64 R8, c[0x0][0x218] ;  /* 0x00008600ff087b82 */ /* 0x000ea20000000a00 */
[----:B------:R-:W-:Y:S01]  /*0030*/  ULDC.64 UR4, c[0x0][0x208] ;  /* 0x0000820000047ab9 */ /* 0x000fe20000000a00 */
[----:B------:R-:W3:Y:S06]  /*0040*/  S2R R13, SR_CTAID.X ;  /* 0x00000000000d7919 */ /* 0x000eec0000002500 */
[----:B------:R-:W4:Y:S08]  /*0050*/  LDC.64 R6, c[0x0][0x230] ;  /* 0x00008c00ff067b82 */ /* 0x000f300000000a00 */
[----:B------:R-:W5:Y:S08]  /*0060*/  LDC.64 R4, c[0x0][0x210] ;  /* 0x00008400ff047b82 */ /* 0x000f700000000a00 */
[----:B------:R-:W2:Y:S01]  /*0070*/  LDC.64 R10, c[0x0][0x228] ;  /* 0x00008a00ff0a7b82 */ /* 0x000ea20000000a00 */
[----:B-1----:R-:W-:-:S07]  /*0080*/  SHF.L.U32 R0, R0, 0x1, RZ ;  /* 0x0000000100007819 */ /* 0x002fce00000006ff */
[----:B------:R-:W1:Y:S01]  /*0090*/  LDC.64 R2, c[0x0][0x220] ;  /* 0x00008800ff027b82 */ /* 0x000e620000000a00 */
[----:B------:R-:W-:Y:S02]  /*00a0*/  LOP3.LUT R0, R0, 0xfe, RZ, 0xc0, !PT ;  /* 0x000000fe00007812 */ /* 0x000fe400078ec0ff */
[----:B---3--:R-:W-:Y:S02]  /*00b0*/  SHF.R.S32.HI R12, RZ, 0x17, R13 ;  /* 0x00000017ff0c7819 */ /* 0x008fe4000001140d */
[----:B------:R-:W-:Y:S02]  /*00c0*/  LEA R13, R13, R0, 0x8 ;  /* 0x000000000d0d7211 */ /* 0x000fe400078e40ff */
[----:B------:R-:W-:Y:S02]  /*00d0*/  SGXT R0, R12, 0x1 ;  /* 0x000000010c00781a */ /* 0x000fe40000000200 */
[C---:B------:R-:W-:Y:S01]  /*00e0*/  ISETP.GE.AND P0, PT, R13.reuse, 0x100, PT ;  /* 0x000001000d00780c */ /* 0x040fe20003f06270 */
[----:B-----5:R-:W-:Y:S01]  /*00f0*/  IMAD.WIDE R4, R13, 0x4, R4 ;  /* 0x000000040d047825 */ /* 0x020fe200078e0204 */
[----:B------:R-:W-:-:S02]  /*0100*/  LEA.HI R0, R0, R13, RZ, 0x2 ;  /* 0x0000000d00007211 */ /* 0x000fc400078f10ff */
[----:B------:R-:W-:Y:S01]  /*0110*/  MOV R16, RZ ;  /* 0x000000ff00107202 */ /* 0x000fe20000000f00 */
[----:B0-2---:R-:W2:Y:S01]  /*0120*/  LDG.E R10, desc[UR4][R10.64] ;  /* 0x000000040a0a7981 */ /* 0x005ea2000c1e1900 */
[----:B------:R-:W-:Y:S01]  /*0130*/  SHF.R.S32.HI R15, RZ, 0x2, R0 ;  /* 0x00000002ff0f7819 */ /* 0x000fe20000011400 */
[----:B------:R-:W-:-:S04]  /*0140*/  HFMA2.MMA R0, -RZ, RZ, 0, 0 ;  /* 0x00000000ff007435 */ /* 0x000fc800000001ff */
[C---:B------:R-:W-:Y:S01]  /*0150*/  IMAD.WIDE R8, R15.reuse, 0x4, R8 ;  /* 0x000000040f087825 */ /* 0x040fe200078e0208 */
[----:B-1----:R-:W3:Y:S03]  /*0160*/  LDG.E R3, desc[UR4][R2.64] ;  /* 0x0000000402037981 */ /* 0x002ee6000c1e1900 */
[----:B----4-:R-:W-:Y:S01]  /*0170*/  IMAD.WIDE R6, R15, 0x4, R6 ;  /* 0x000000040f067825 */ /* 0x010fe200078e0206 */
[----:B------:R-:W-:Y:S02]  /*0180*/  CS2R R14, SRZ ;  /* 0x00000000000e7805 */ /* 0x000fe4000001ff00 */
[----:B------:R-:W-:Y:S01]  /*0190*/  CS2R R12, SRZ ;  /* 0x00000000000c7805 */ /* 0x000fe2000001ff00 */
[----:B------:R-:W3:Y:S04]  /*01a0*/  @!P0 LDG.E.EL R0, desc[UR4][R8.64] ;  /* 0x0000000408008981 */ /* 0x000ee8000c2e1900 */
[----:B------:R-:W2:Y:S04]  /*01b0*/  @!P0 LDG.E.64 R14, desc[UR4][R4.64] ;  /* 0x00000004040e8981 */ /* 0x000ea8000c1e1b00 */
[----:B------:R-:W4:Y:S04]  /*01c0*/  @!P0 LDG.E.EL R12, desc[UR4][R8.64] ;  /* 0x00000004080c8981 */ /* 0x000f28000c2e1900 */
[----:B------:R-:W5:Y:S04]  /*01d0*/  @!P0 LDG.E.EL R13, desc[UR4][R6.64] ;  /* 0x00000004060d8981 */ /* 0x000f68000c2e1900 */
[----:B------:R-:W5:Y:S01]  /*01e0*/  @!P0 LDG.E.EL R16, desc[UR4][R6.64] ;  /* 0x0000000406108981 */ /* 0x000f62000c2e1900 */
[C---:B---3--:R-:W-:Y:S01]  /*01f0*/  FADD R0, R3.reuse, R0 ;  /* 0x0000000003007221 */ /* 0x048fe20000000000 */
[C---:B--2---:R-:W-:Y:S01]  /*0200*/  FADD R14, R10.reuse, R14 ;  /* 0x0000000e0a0e7221 */ /* 0x044fe20000000000 */
[----:B------:R-:W-:Y:S01]  /*0210*/  FADD R15, R10, R15 ;  /* 0x0000000f0a0f7221 */ /* 0x000fe20000000000 */
[----:B----4-:R-:W-:-:S02]  /*0220*/  FADD R12, R3, R12 ;  /* 0x0000000c030c7221 */ /* 0x010fc40000000000 */
[----:B-----5:R-:W-:Y:S01]  /*0230*/  FADD R13, R14, -R13 ;  /* 0x8000000d0e0d7221 */ /* 0x020fe20000000000 */
[----:B------:R-:W-:-:S03]  /*0240*/  FADD R15, R15, -R16 ;  /* 0x800000100f0f7221 */ /* 0x000fc60000000000 */
[----:B------:R-:W-:Y:S01]  /*0250*/  FADD R14, R0, R13 ;  /* 0x0000000d000e7221 */ /* 0x000fe20000000000 */
[----:B------:R-:W-:Y:S01]  /*0260*/  FADD R15, R12, R15 ;  /* 0x0000000f0c0f7221 */ /* 0x000fe20000000000 */
[----:B------:R-:W-:Y:S06]  /*0270*/  @P0 EXIT ;  /* 0x000000000000094d */ /* 0x000fec0003800000 */
[----:B------:R-:W-:Y:S01]  /*0280*/  STG.E.64 desc[UR4][R4.64], R14 ;  /* 0x0000000e04007986 */ /* 0x000fe2000c101b04 */
[----:B------:R-:W-:Y:S05]  /*0290*/  EXIT ;  /* 0x000000000000794d */ /* 0x000fea0003800000 */
.L_x_0:
[----:B------:R-:W-:-:S00]  /*02a0*/  BRA `(.L_x_0) ;  /* 0xfffffffc00fc7947 */ /* 0x000fc0000383ffff */
[----:B------:R-:W-:-:S00]  /*02b0*/  NOP ;  /* 0x0000000000007918 */ /* 0x000fc00000000000 */
        /* <DEDUP_REMOVED lines=12> */
.L_x_1:


//--------------------- .nv.constant0.triton_poi_fused_add_mean_sub_2 --------------------------
	.section	.nv.constant0.triton_poi_fused_add_mean_sub_2,"a",@progbits
	.sectionflags	@""
	.align	4
.nv.constant0.triton_poi_fused_add_mean_sub_2:
	.zero		572
